	.headerflags	@"EF_CUDA_TEXMODE_UNIFIED EF_CUDA_64BIT_ADDRESS EF_CUDA_ACCELERATORS EF_CUDA_SM90 EF_CUDA_VIRTUAL_SM(EF_CUDA_SM90)"
	.elftype	@"ET_EXEC"


//--------------------- .nv.info                  --------------------------
	.section	.nv.info,"",@"SHT_CUDA_INFO"
	.align	4


	//----- nvinfo : EIATTR_REGCOUNT
	.align		4
        /*0000*/ 	.byte	0x04, 0x2f
        /*0002*/ 	.short	(.L_1 - .L_0)
	.align		4
.L_0:
        /*0004*/ 	.word	index@(triton_poi_fused_convolution_36)
        /*0008*/ 	.word	0x0000000c


	//----- nvinfo : EIATTR_MIN_STACK_SIZE
	.align		4
.L_1:
        /*000c*/ 	.byte	0x04, 0x12
        /*000e*/ 	.short	(.L_3 - .L_2)
	.align		4
.L_2:
        /*0010*/ 	.word	index@(triton_poi_fused_convolution_36)
        /*0014*/ 	.word	0x00000000


	//----- nvinfo : EIATTR_FRAME_SIZE
	.align		4
.L_3:
        /*0018*/ 	.byte	0x04, 0x11
        /*001a*/ 	.short	(.L_5 - .L_4)
	.align		4
.L_4:
        /*001c*/ 	.word	index@(triton_poi_fused_convolution_36)
        /*0020*/ 	.word	0x00000000


	//----- nvinfo : EIATTR_MIN_STACK_SIZE
	.align		4
.L_5:
        /*0024*/ 	.byte	0x04, 0x12
        /*0026*/ 	.short	(.L_7 - .L_6)
	.align		4
.L_6:
        /*0028*/ 	.word	index@(triton_poi_fused_convolution_36)
        /*002c*/ 	.word	0x00000000
.L_7:


//--------------------- .nv.info.triton_poi_fused_convolution_36 --------------------------
	.section	.nv.info.triton_poi_fused_convolution_36,"",@"SHT_CUDA_INFO"
	.sectionflags	@""
	.align	4


	//----- nvinfo : EIATTR_CUDA_API_VERSION
	.align		4
        /*0000*/ 	.byte	0x04, 0x37
        /*0002*/ 	.short	(.L_9 - .L_8)
.L_8:
        /*0004*/ 	.word	0x0000007c


	//----- nvinfo : EIATTR_KPARAM_INFO
	.align		4
.L_9:
        /*0008*/ 	.byte	0x04, 0x17
        /*000a*/ 	.short	(.L_11 - .L_10)
.L_10:
        /*000c*/ 	.word	0x00000000
        /*0010*/ 	.short	0x0002
        /*0012*/ 	.short	0x0010
        /*0014*/ 	.byte	0x00, 0xf0, 0x11, 0x00


	//----- nvinfo : EIATTR_KPARAM_INFO
	.align		4
.L_11:
        /*0018*/ 	.byte	0x04, 0x17
        /*001a*/ 	.short	(.L_13 - .L_12)
.L_12:
        /*001c*/ 	.word	0x00000000
        /*0020*/ 	.short	0x0001
        /*0022*/ 	.short	0x0008
        /*0024*/ 	.byte	0x00, 0xf4, 0x21, 0x00


	//----- nvinfo : EIATTR_KPARAM_INFO
	.align		4
.L_13:
        /*0028*/ 	.byte	0x04, 0x17
        /*002a*/ 	.short	(.L_15 - .L_14)
.L_14:
        /*002c*/ 	.word	0x00000000
        /*0030*/ 	.short	0x0000
        /*0032*/ 	.short	0x0000
        /*0034*/ 	.byte	0x00, 0xf4, 0x21, 0x00


	//----- nvinfo : EIATTR_SPARSE_MMA_MASK
	.align		4
.L_15:
        /*0038*/ 	.byte	0x03, 0x50
        /*003a*/ 	.short	0x0000


	//----- nvinfo : EIATTR_MAXREG_COUNT
	.align		4
        /*003c*/ 	.byte	0x03, 0x1b
        /*003e*/ 	.short	0x00ff


	//----- nvinfo : EIATTR_EXIT_INSTR_OFFSETS
	.align		4
        /*0040*/ 	.byte	0x04, 0x1c
        /*0042*/ 	.short	(.L_17 - .L_16)


	//   ....[0]....
.L_16:
        /*0044*/ 	.word	0x000001b0


	//----- nvinfo : EIATTR_REQNTID
	.align		4
.L_17:
        /*0048*/ 	.byte	0x04, 0x10
        /*004a*/ 	.short	(.L_19 - .L_18)
.L_18:
        /*004c*/ 	.word	0x00000100
        /*0050*/ 	.word	0x00000001
        /*0054*/ 	.word	0x00000001


	//----- nvinfo : EIATTR_CBANK_PARAM_SIZE
	.align		4
.L_19:
        /*0058*/ 	.byte	0x03, 0x19
        /*005a*/ 	.short	0x0014


	//----- nvinfo : EIATTR_PARAM_CBANK
	.align		4
        /*005c*/ 	.byte	0x04, 0x0a
        /*005e*/ 	.short	(.L_21 - .L_20)
	.align		4
.L_20:
        /*0060*/ 	.word	index@(.nv.constant0.triton_poi_fused_convolution_36)
        /*0064*/ 	.short	0x0210
        /*0066*/ 	.short	0x0014


	//----- nvinfo : EIATTR_SW_WAR
	.align		4
.L_21:
        /*0068*/ 	.byte	0x04, 0x36
        /*006a*/ 	.short	(.L_23 - .L_22)
.L_22:
        /*006c*/ 	.word	0x00000008
.L_23:


//--------------------- .nv.callgraph             --------------------------
	.section	.nv.callgraph,"",@"SHT_CUDA_CALLGRAPH"
	.align	4
	.sectionentsize	8
	.align		4
        /*0000*/ 	.word	0x00000000
	.align		4
        /*0004*/ 	.word	0xffffffff
	.align		4
        /*0008*/ 	.word	0x00000000
	.align		4
        /*000c*/ 	.word	0xfffffffe
	.align		4
        /*0010*/ 	.word	0x00000000
	.align		4
        /*0014*/ 	.word	0xfffffffd
	.align		4
        /*0018*/ 	.word	0x00000000
	.align		4
        /*001c*/ 	.word	0xfffffffc


//--------------------- .text.triton_poi_fused_convolution_36 --------------------------
	.section	.text.triton_poi_fused_convolution_36,"ax",@progbits
	.align	128
        .global         triton_poi_fused_convolution_36
        .type           triton_poi_fused_convolution_36,@function
        .size           triton_poi_fused_convolution_36,(.L_x_1 - triton_poi_fused_convolution_36)
        .other          triton_poi_fused_convolution_36,@"STO_CUDA_ENTRY STV_DEFAULT"
triton_poi_fused_convolution_36:
.text.triton_poi_fused_convolution_36:
[----:B------:R-:W-:Y:S01]  /*0000*/  LDC R1, c[0x0][0x28] ;  /* 0x00000a00ff017b82 */ /* 0x000fe20000000800 */
[----:B------:R-:W1:Y:S01]  /*0010*/  S2R R0, SR_TID.X ;  /* 0x0000000000007919 */ /* 0x000e620000002100 */
[----:B------:R-:W-:Y:S01]  /*0020*/  ULDC.64 UR4, c[0x0][0x208] ;  /* 0x0000820000047ab9 */ /* 0x000fe20000000a00 */
[----:B------:R-:W2:Y:S01]  /*0030*/  S2R R7, SR_CTAID.X ;  /* 0x0000000000077919 */ /* 0x000ea20000002500 */
[----:B-1----:R-:W-:Y:S01]  /*0040*/  IMAD.SHL.U32 R0, R0, 0x2, RZ ;  /* 0x0000000200007824 */ /* 0x002fe200078e00ff */
[----:B--2---:R-:W-:-:S04]  /*0050*/  SHF.R.S32.HI R2, RZ, 0x16, R7 ;  /* 0x00000016ff027819 */ /* 0x004fc80000011407 */
[----:B------:R-:W-:Y:S02]  /*0060*/  LOP3.LUT R0, R0, 0x1fe, RZ, 0xc0, !PT ;  /* 0x000001fe00007812 */ /* 0x000fe400078ec0ff */
[----:B------:R-:W-:-:S03]  /*0070*/  SGXT R2, R2, 0x1 ;  /* 0x000000010202781a */ /* 0x000fc60000000200 */
[----:B------:R-:W-:-:S05]  /*0080*/  IMAD R7, R7, 0x200, R0 ;  /* 0x0000020007077824 */ /* 0x000fca00078e0200 */
[----:B------:R-:W-:-:S04]  /*0090*/  LEA.HI R2, R2, R7, RZ, 0x12 ;  /* 0x0000000702027211 */ /* 0x000fc800078f90ff */
[----:B------:R-:W-:-:S04]  /*00a0*/  SHF.R.S32.HI R0, RZ, 0x12, R2 ;  /* 0x00000012ff007819 */ /* 0x000fc80000011402 */
[----:B------:R-:W-:-:S04]  /*00b0*/  LOP3.LUT R3, R0, 0xffff, RZ, 0xc0, !PT ;  /* 0x0000ffff00037812 */ /* 0x000fc800078ec0ff */
[----:B------:R-:W-:Y:S02]  /*00c0*/  LEA.HI R4, R3, R0, RZ, 0x11 ;  /* 0x0000000003047211 */ /* 0x000fe400078f88ff */
[----:B------:R-:W1:Y:S02]  /*00d0*/  LDC.64 R2, c[0x0][0x210] ;  /* 0x00008400ff027b82 */ /* 0x000e640000000a00 */
[----:B------:R-:W-:-:S05]  /*00e0*/  LOP3.LUT R6, R4, 0xfffe, RZ, 0xc0, !PT ;  /* 0x0000fffe04067812 */ /* 0x000fca00078ec0ff */
[----:B------:R-:W-:Y:S01]  /*00f0*/  IMAD.MOV R6, RZ, RZ, -R6 ;  /* 0x000000ffff067224 */ /* 0x000fe200078e0a06 */
[----:B------:R-:W2:Y:S04]  /*0100*/  LDC.64 R4, c[0x0][0x218] ;  /* 0x00008600ff047b82 */ /* 0x000ea80000000a00 */
[----:B------:R-:W-:-:S05]  /*0110*/  PRMT R9, R6, 0x7710, RZ ;  /* 0x0000771006097816 */ /* 0x000fca00000000ff */
[----:B------:R-:W-:-:S05]  /*0120*/  IMAD.IADD R0, R0, 0x1, R9 ;  /* 0x0000000100007824 */ /* 0x000fca00078e0209 */
[----:B------:R-:W-:Y:S01]  /*0130*/  PRMT R9, R0, 0x9910, RZ ;  /* 0x0000991000097816 */ /* 0x000fe200000000ff */
[----:B-1----:R-:W-:-:S05]  /*0140*/  IMAD.WIDE R2, R7, 0x4, R2 ;  /* 0x0000000407027825 */ /* 0x002fca00078e0202 */
[----:B------:R-:W3:Y:S01]  /*0150*/  LDG.E.64 R6, desc[UR4][R2.64] ;  /* 0x0000000402067981 */ /* 0x000ee2000c1e1b00 */
[----:B--2---:R-:W-:-:S06]  /*0160*/  IMAD.WIDE R4, R9, 0x4, R4 ;  /* 0x0000000409047825 */ /* 0x004fcc00078e0204 */
[----:B------:R-:W3:Y:S02]  /*0170*/  LDG.E.EL R4, desc[UR4][R4.64] ;  /* 0x0000000404047981 */ /* 0x000ee4000c2e1900 */
[--C-:B---3--:R-:W-:Y:S01]  /*0180*/  FADD R6, R6, R4.reuse ;  /* 0x0000000406067221 */ /* 0x108fe20000000000 */
[----:B------:R-:W-:-:S05]  /*0190*/  FADD R7, R7, R4 ;  /* 0x0000000407077221 */ /* 0x000fca0000000000 */
[----:B------:R-:W-:Y:S01]  /*01a0*/  STG.E.64 desc[UR4][R2.64], R6 ;  /* 0x0000000602007986 */ /* 0x000fe2000c101b04 */
[----:B------:R-:W-:Y:S05]  /*01b0*/  EXIT ;  /* 0x000000000000794d */ /* 0x000fea0003800000 */
.L_x_0:
[----:B------:R-:W-:-:S00]  /*01c0*/  BRA `(.L_x_0) ;  /* 0xfffffffc00fc7947 */ /* 0x000fc0000383ffff */
[----:B------:R-:W-:-:S00]  /*01d0*/  NOP ;  /* 0x0000000000007918 */ /* 0x000fc00000000000 */
        /* <DEDUP_REMOVED lines=10> */
.L_x_1:


//--------------------- .nv.constant0.triton_poi_fused_convolution_36 --------------------------
	.section	.nv.constant0.triton_poi_fused_convolution_36,"a",@progbits
	.sectionflags	@""
	.align	4
.nv.constant0.triton_poi_fused_convolution_36:
	.zero		548
